	.headerflags	@"EF_CUDA_TEXMODE_UNIFIED EF_CUDA_64BIT_ADDRESS EF_CUDA_ACCELERATORS EF_CUDA_SM90 EF_CUDA_VIRTUAL_SM(EF_CUDA_SM90)"
	.elftype	@"ET_EXEC"


//--------------------- .nv.info                  --------------------------
	.section	.nv.info,"",@"SHT_CUDA_INFO"
	.align	4


	//----- nvinfo : EIATTR_REGCOUNT
	.align		4
        /*0000*/ 	.byte	0x04, 0x2f
        /*0002*/ 	.short	(.L_1 - .L_0)
	.align		4
.L_0:
        /*0004*/ 	.word	index@(triton_poi_fused__unsafe_index_add_max_pool2d_with_indices_mul_sub_24)
        /*0008*/ 	.word	0x00000028


	//----- nvinfo : EIATTR_MIN_STACK_SIZE
	.align		4
.L_1:
        /*000c*/ 	.byte	0x04, 0x12
        /*000e*/ 	.short	(.L_3 - .L_2)
	.align		4
.L_2:
        /*0010*/ 	.word	index@(triton_poi_fused__unsafe_index_add_max_pool2d_with_indices_mul_sub_24)
        /*0014*/ 	.word	0x00000000


	//----- nvinfo : EIATTR_FRAME_SIZE
	.align		4
.L_3:
        /*0018*/ 	.byte	0x04, 0x11
        /*001a*/ 	.short	(.L_5 - .L_4)
	.align		4
.L_4:
        /*001c*/ 	.word	index@(triton_poi_fused__unsafe_index_add_max_pool2d_with_indices_mul_sub_24)
        /*0020*/ 	.word	0x00000000


	//----- nvinfo : EIATTR_MIN_STACK_SIZE
	.align		4
.L_5:
        /*0024*/ 	.byte	0x04, 0x12
        /*0026*/ 	.short	(.L_7 - .L_6)
	.align		4
.L_6:
        /*0028*/ 	.word	index@(triton_poi_fused__unsafe_index_add_max_pool2d_with_indices_mul_sub_24)
        /*002c*/ 	.word	0x00000000
.L_7:


//--------------------- .nv.info.triton_poi_fused__unsafe_index_add_max_pool2d_with_indices_mul_sub_24 --------------------------
	.section	.nv.info.triton_poi_fused__unsafe_index_add_max_pool2d_with_indices_mul_sub_24,"",@"SHT_CUDA_INFO"
	.sectionflags	@""
	.align	4


	//----- nvinfo : EIATTR_CUDA_API_VERSION
	.align		4
        /*0000*/ 	.byte	0x04, 0x37
        /*0002*/ 	.short	(.L_9 - .L_8)
.L_8:
        /*0004*/ 	.word	0x0000007c


	//----- nvinfo : EIATTR_KPARAM_INFO
	.align		4
.L_9:
        /*0008*/ 	.byte	0x04, 0x17
        /*000a*/ 	.short	(.L_11 - .L_10)
.L_10:
        /*000c*/ 	.word	0x00000000
        /*0010*/ 	.short	0x0008
        /*0012*/ 	.short	0x0040
        /*0014*/ 	.byte	0x00, 0xf0, 0x11, 0x00


	//----- nvinfo : EIATTR_KPARAM_INFO
	.align		4
.L_11:
        /*0018*/ 	.byte	0x04, 0x17
        /*001a*/ 	.short	(.L_13 - .L_12)
.L_12:
        /*001c*/ 	.word	0x00000000
        /*0020*/ 	.short	0x0007
        /*0022*/ 	.short	0x0038
        /*0024*/ 	.byte	0x00, 0xf4, 0x21, 0x00


	//----- nvinfo : EIATTR_KPARAM_INFO
	.align		4
.L_13:
        /*0028*/ 	.byte	0x04, 0x17
        /*002a*/ 	.short	(.L_15 - .L_14)
.L_14:
        /*002c*/ 	.word	0x00000000
        /*0030*/ 	.short	0x0006
        /*0032*/ 	.short	0x0030
        /*0034*/ 	.byte	0x00, 0xf4, 0x21, 0x00


	//----- nvinfo : EIATTR_KPARAM_INFO
	.align		4
.L_15:
        /*0038*/ 	.byte	0x04, 0x17
        /*003a*/ 	.short	(.L_17 - .L_16)
.L_16:
        /*003c*/ 	.word	0x00000000
        /*0040*/ 	.short	0x0005
        /*0042*/ 	.short	0x0028
        /*0044*/ 	.byte	0x00, 0xf4, 0x21, 0x00


	//----- nvinfo : EIATTR_KPARAM_INFO
	.align		4
.L_17:
        /*0048*/ 	.byte	0x04, 0x17
        /*004a*/ 	.short	(.L_19 - .L_18)
.L_18:
        /*004c*/ 	.word	0x00000000
        /*0050*/ 	.short	0x0004
        /*0052*/ 	.short	0x0020
        /*0054*/ 	.byte	0x00, 0xf4, 0x21, 0x00


	//----- nvinfo : EIATTR_KPARAM_INFO
	.align		4
.L_19:
        /*0058*/ 	.byte	0x04, 0x17
        /*005a*/ 	.short	(.L_21 - .L_20)
.L_20:
        /*005c*/ 	.word	0x00000000
        /*0060*/ 	.short	0x0003
        /*0062*/ 	.short	0x0018
        /*0064*/ 	.byte	0x00, 0xf4, 0x21, 0x00


	//----- nvinfo : EIATTR_KPARAM_INFO
	.align		4
.L_21:
        /*0068*/ 	.byte	0x04, 0x17
        /*006a*/ 	.short	(.L_23 - .L_22)
.L_22:
        /*006c*/ 	.word	0x00000000
        /*0070*/ 	.short	0x0002
        /*0072*/ 	.short	0x0010
        /*0074*/ 	.byte	0x00, 0xf4, 0x21, 0x00


	//----- nvinfo : EIATTR_KPARAM_INFO
	.align		4
.L_23:
        /*0078*/ 	.byte	0x04, 0x17
        /*007a*/ 	.short	(.L_25 - .L_24)
.L_24:
        /*007c*/ 	.word	0x00000000
        /*0080*/ 	.short	0x0001
        /*0082*/ 	.short	0x0008
        /*0084*/ 	.byte	0x00, 0xf4, 0x21, 0x00


	//----- nvinfo : EIATTR_KPARAM_INFO
	.align		4
.L_25:
        /*0088*/ 	.byte	0x04, 0x17
        /*008a*/ 	.short	(.L_27 - .L_26)
.L_26:
        /*008c*/ 	.word	0x00000000
        /*0090*/ 	.short	0x0000
        /*0092*/ 	.short	0x0000
        /*0094*/ 	.byte	0x00, 0xf4, 0x21, 0x00


	//----- nvinfo : EIATTR_SPARSE_MMA_MASK
	.align		4
.L_27:
        /*0098*/ 	.byte	0x03, 0x50
        /*009a*/ 	.short	0x0000


	//----- nvinfo : EIATTR_MAXREG_COUNT
	.align		4
        /*009c*/ 	.byte	0x03, 0x1b
        /*009e*/ 	.short	0x00ff


	//----- nvinfo : EIATTR_EXIT_INSTR_OFFSETS
	.align		4
        /*00a0*/ 	.byte	0x04, 0x1c
        /*00a2*/ 	.short	(.L_29 - .L_28)


	//   ....[0]....
.L_28:
        /*00a4*/ 	.word	0x00000ba0


	//----- nvinfo : EIATTR_REQNTID
	.align		4
.L_29:
        /*00a8*/ 	.byte	0x04, 0x10
        /*00aa*/ 	.short	(.L_31 - .L_30)
.L_30:
        /*00ac*/ 	.word	0x00000080
        /*00b0*/ 	.word	0x00000001
        /*00b4*/ 	.word	0x00000001


	//----- nvinfo : EIATTR_CBANK_PARAM_SIZE
	.align		4
.L_31:
        /*00b8*/ 	.byte	0x03, 0x19
        /*00ba*/ 	.short	0x0044


	//----- nvinfo : EIATTR_PARAM_CBANK
	.align		4
        /*00bc*/ 	.byte	0x04, 0x0a
        /*00be*/ 	.short	(.L_33 - .L_32)
	.align		4
.L_32:
        /*00c0*/ 	.word	index@(.nv.constant0.triton_poi_fused__unsafe_index_add_max_pool2d_with_indices_mul_sub_24)
        /*00c4*/ 	.short	0x0210
        /*00c6*/ 	.short	0x0044


	//----- nvinfo : EIATTR_SW_WAR
	.align		4
.L_33:
        /*00c8*/ 	.byte	0x04, 0x36
        /*00ca*/ 	.short	(.L_35 - .L_34)
.L_34:
        /*00cc*/ 	.word	0x00000008
.L_35:


//--------------------- .nv.callgraph             --------------------------
	.section	.nv.callgraph,"",@"SHT_CUDA_CALLGRAPH"
	.align	4
	.sectionentsize	8
	.align		4
        /*0000*/ 	.word	0x00000000
	.align		4
        /*0004*/ 	.word	0xffffffff
	.align		4
        /*0008*/ 	.word	0x00000000
	.align		4
        /*000c*/ 	.word	0xfffffffe
	.align		4
        /*0010*/ 	.word	0x00000000
	.align		4
        /*0014*/ 	.word	0xfffffffd
	.align		4
        /*0018*/ 	.word	0x00000000
	.align		4
        /*001c*/ 	.word	0xfffffffc


//--------------------- .text.triton_poi_fused__unsafe_index_add_max_pool2d_with_indices_mul_sub_24 --------------------------
	.section	.text.triton_poi_fused__unsafe_index_add_max_pool2d_with_indices_mul_sub_24,"ax",@progbits
	.align	128
        .global         triton_poi_fused__unsafe_index_add_max_pool2d_with_indices_mul_sub_24
        .type           triton_poi_fused__unsafe_index_add_max_pool2d_with_indices_mul_sub_24,@function
        .size           triton_poi_fused__unsafe_index_add_max_pool2d_with_indices_mul_sub_24,(.L_x_1 - triton_poi_fused__unsafe_index_add_max_pool2d_with_indices_mul_sub_24)
        .other          triton_poi_fused__unsafe_index_add_max_pool2d_with_indices_mul_sub_24,@"STO_CUDA_ENTRY STV_DEFAULT"
triton_poi_fused__unsafe_index_add_max_pool2d_with_indices_mul_sub_24:
.text.triton_poi_fused__unsafe_index_add_max_pool2d_with_indices_mul_sub_24:
[----:B------:R-:W-:Y:S01]  /*0000*/  LDC R1, c[0x0][0x28] ;  /* 0x00000a00ff017b82 */ /* 0x000fe20000000800 */
[----:B------:R-:W1:Y:S07]  /*0010*/  S2R R3, SR_TID.X ;  /* 0x0000000000037919 */ /* 0x000e6e0000002100 */
[----:B------:R-:W2:Y:S01]  /*0020*/  LDC.64 R6, c[0x0][0x228] ;  /* 0x00008a00ff067b82 */ /* 0x000ea20000000a00 */
[----:B------:R-:W-:Y:S01]  /*0030*/  ULDC.64 UR4, c[0x0][0x208] ;  /* 0x0000820000047ab9 */ /* 0x000fe20000000a00 */
[----:B------:R-:W-:Y:S01]  /*0040*/  ULDC.64 UR6, c[0x0][0x230] ;  /* 0x00008c0000067ab9 */ /* 0x000fe20000000a00 */
[----:B------:R-:W3:Y:S05]  /*0050*/  S2R R0, SR_CTAID.X ;  /* 0x0000000000007919 */ /* 0x000eea0000002500 */
[----:B------:R-:W4:Y:S01]  /*0060*/  LDC.64 R20, c[0x0][0x240] ;  /* 0x00009000ff147b82 */ /* 0x000f220000000a00 */
[----:B-1----:R-:W-:-:S05]  /*0070*/  LOP3.LUT R3, R3, 0x7f, RZ, 0xc0, !PT ;  /* 0x0000007f03037812 */ /* 0x002fca00078ec0ff */
[----:B---3--:R-:W-:Y:S02]  /*0080*/  IMAD R4, R0, 0x80, R3 ;  /* 0x0000008000047824 */ /* 0x008fe400078e0203 */
[----:B------:R-:W1:Y:S03]  /*0090*/  LDC.64 R2, c[0x0][0x220] ;  /* 0x00008800ff027b82 */ /* 0x000e660000000a00 */
[----:B------:R-:W-:-:S04]  /*00a0*/  SHF.R.S32.HI R5, RZ, 0x1f, R4 ;  /* 0x0000001fff057819 */ /* 0x000fc80000011404 */
[----:B------:R-:W-:-:S04]  /*00b0*/  LEA.HI R5, R5, R4, RZ, 0x3 ;  /* 0x0000000405057211 */ /* 0x000fc800078f18ff */
[----:B------:R-:W-:Y:S02]  /*00c0*/  LOP3.LUT R9, R5, 0xfffffff8, RZ, 0xc0, !PT ;  /* 0xfffffff805097812 */ /* 0x000fe400078ec0ff */
[----:B------:R-:W-:-:S03]  /*00d0*/  SHF.R.S32.HI R5, RZ, 0x3, R5 ;  /* 0x00000003ff057819 */ /* 0x000fc60000011405 */
[----:B------:R-:W-:Y:S01]  /*00e0*/  IMAD.IADD R22, R4, 0x1, -R9 ;  /* 0x0000000104167824 */ /* 0x000fe200078e0a09 */
[----:B------:R-:W-:-:S03]  /*00f0*/  LEA.HI R8, R5, R5, RZ, 0x3 ;  /* 0x0000000505087211 */ /* 0x000fc600078f18ff */
[----:B--2---:R-:W-:Y:S01]  /*0100*/  IMAD.WIDE R6, R22, 0x8, R6 ;  /* 0x0000000816067825 */ /* 0x004fe200078e0206 */
[----:B------:R-:W-:-:S05]  /*0110*/  LOP3.LUT R8, R8, 0xfffffff8, RZ, 0xc0, !PT ;  /* 0xfffffff808087812 */ /* 0x000fca00078ec0ff */
[----:B------:R-:W2:Y:S01]  /*0120*/  LDG.E.EL.64 R6, desc[UR4][R6.64] ;  /* 0x0000000406067981 */ /* 0x000ea2000c2e1b00 */
[----:B------:R-:W-:Y:S02]  /*0130*/  IMAD.IADD R5, R5, 0x1, -R8 ;  /* 0x0000000105057824 */ /* 0x000fe400078e0a08 */
[----:B------:R-:W3:Y:S02]  /*0140*/  LDC.64 R8, c[0x0][0x238] ;  /* 0x00008e00ff087b82 */ /* 0x000ee40000000a00 */
[----:B-1----:R-:W-:-:S06]  /*0150*/  IMAD.WIDE R2, R5, 0x8, R2 ;  /* 0x0000000805027825 */ /* 0x002fcc00078e0202 */
[----:B------:R-:W5:Y:S01]  /*0160*/  LDG.E.EL.64 R2, desc[UR4][R2.64] ;  /* 0x0000000402027981 */ /* 0x000f62000c2e1b00 */
[----:B---3--:R-:W-:-:S06]  /*0170*/  IMAD.WIDE R8, R5, 0x8, R8 ;  /* 0x0000000805087825 */ /* 0x008fcc00078e0208 */
[----:B------:R-:W3:Y:S01]  /*0180*/  LDG.E.EL.64 R8, desc[UR4][R8.64] ;  /* 0x0000000408087981 */ /* 0x000ee2000c2e1b00 */
[----:B----4-:R-:W-:-:S06]  /*0190*/  IMAD.WIDE R20, R22, 0x8, R20 ;  /* 0x0000000816147825 */ /* 0x010fcc00078e0214 */
[----:B------:R-:W4:Y:S01]  /*01a0*/  LDG.E.EL.64 R20, desc[UR4][R20.64] ;  /* 0x0000000414147981 */ /* 0x000f22000c2e1b00 */
[----:B------:R-:W-:-:S04]  /*01b0*/  SHF.R.S32.HI R5, RZ, 0x18, R0 ;  /* 0x00000018ff057819 */ /* 0x000fc80000011400 */
[----:B------:R-:W-:-:S04]  /*01c0*/  SGXT R5, R5, 0x1 ;  /* 0x000000010505781a */ /* 0x000fc80000000200 */
[----:B------:R-:W-:-:S04]  /*01d0*/  LEA.HI R0, R5, R4, RZ, 0x6 ;  /* 0x0000000405007211 */ /* 0x000fc800078f30ff */
[----:B------:R-:W-:Y:S02]  /*01e0*/  SHF.R.S32.HI R0, RZ, 0x6, R0 ;  /* 0x00000006ff007819 */ /* 0x000fe40000011400 */
[----:B------:R-:W-:-:S05]  /*01f0*/  LEA.HI R5, R5, R4, RZ, 0xc ;  /* 0x0000000405057211 */ /* 0x000fca00078f60ff */
[----:B------:R-:W-:Y:S01]  /*0200*/  IMAD.SHL.U32 R5, R5, 0x4, RZ ;  /* 0x0000000405057824 */ /* 0x000fe200078e00ff */
[----:B--2---:R-:W-:-:S04]  /*0210*/  SHF.R.U32.HI R11, RZ, 0x1c, R7 ;  /* 0x0000001cff0b7819 */ /* 0x004fc80000011607 */
[----:B------:R-:W-:-:S04]  /*0220*/  LOP3.LUT R11, R11, 0x8, RZ, 0xc0, !PT ;  /* 0x000000080b0b7812 */ /* 0x000fc800078ec0ff */
[----:B------:R-:W-:Y:S02]  /*0230*/  IADD3 R10, P0, R6, R11, RZ ;  /* 0x0000000b060a7210 */ /* 0x000fe40007f1e0ff */
[----:B------:R-:W-:Y:S02]  /*0240*/  LEA.HI R6, R0, R0, RZ, 0x6 ;  /* 0x0000000000067211 */ /* 0x000fe400078f30ff */
[----:B-----5:R-:W-:Y:S01]  /*0250*/  SHF.R.U32.HI R11, RZ, 0x1c, R3 ;  /* 0x0000001cff0b7819 */ /* 0x020fe20000011603 */
[----:B------:R-:W-:Y:S01]  /*0260*/  IMAD.X R7, RZ, RZ, R7, P0 ;  /* 0x000000ffff077224 */ /* 0x000fe200000e0607 */
[----:B------:R-:W-:Y:S02]  /*0270*/  LEA R16, P0, R10, UR6, 0x9 ;  /* 0x000000060a107c11 */ /* 0x000fe4000f8048ff */
[----:B------:R-:W-:Y:S02]  /*0280*/  LOP3.LUT R11, R11, 0x8, RZ, 0xc0, !PT ;  /* 0x000000080b0b7812 */ /* 0x000fe400078ec0ff */
[----:B------:R-:W-:-:S02]  /*0290*/  LOP3.LUT R19, R6, 0xffffffc0, RZ, 0xc0, !PT ;  /* 0xffffffc006137812 */ /* 0x000fc400078ec0ff */
[----:B------:R-:W-:Y:S02]  /*02a0*/  LEA.HI.X R17, R10, UR7, R7, 0x9, P0 ;  /* 0x000000070a117c11 */ /* 0x000fe400080f4c07 */
[----:B------:R-:W-:Y:S01]  /*02b0*/  IADD3 R2, P0, R2, R11, RZ ;  /* 0x0000000b02027210 */ /* 0x000fe20007f1e0ff */
[----:B------:R-:W-:-:S04]  /*02c0*/  IMAD.IADD R19, R0, 0x1, -R19 ;  /* 0x0000000100137824 */ /* 0x000fc800078e0a13 */
[----:B------:R-:W-:Y:S02]  /*02d0*/  IMAD.X R3, RZ, RZ, R3, P0 ;  /* 0x000000ffff037224 */ /* 0x000fe400000e0603 */
[----:B------:R-:W-:-:S04]  /*02e0*/  IMAD.WIDE R30, R19, 0x4, R16 ;  /* 0x00000004131e7825 */ /* 0x000fc800078e0210 */
[C---:B------:R-:W-:Y:S02]  /*02f0*/  IMAD.SHL.U32 R6, R2.reuse, 0x2000, RZ ;  /* 0x0000200002067824 */ /* 0x040fe400078e00ff */
[----:B------:R-:W-:Y:S01]  /*0300*/  VIADD R10, R19, 0x40 ;  /* 0x00000040130a7836 */ /* 0x000fe20000000000 */
[----:B------:R-:W-:Y:S02]  /*0310*/  SHF.L.U64.HI R0, R2, 0xd, R3 ;  /* 0x0000000d02007819 */ /* 0x000fe40000010203 */
[----:B------:R-:W-:Y:S01]  /*0320*/  IADD3 R2, P0, R30, R6, RZ ;  /* 0x000000061e027210 */ /* 0x000fe20007f1e0ff */
[----:B------:R-:W-:-:S04]  /*0330*/  IMAD.WIDE.U32 R12, R10, 0x4, R16 ;  /* 0x000000040a0c7825 */ /* 0x000fc800078e0010 */
[C---:B------:R-:W-:Y:S02]  /*0340*/  VIADD R29, R19.reuse, 0x400 ;  /* 0x00000400131d7836 */ /* 0x040fe40000000000 */
[----:B------:R-:W-:Y:S02]  /*0350*/  VIADD R27, R19, 0x440 ;  /* 0x00000440131b7836 */ /* 0x000fe40000000000 */
[----:B------:R-:W-:Y:S01]  /*0360*/  IMAD.X R3, R31, 0x1, R0, P0 ;  /* 0x000000011f037824 */ /* 0x000fe200000e0600 */
[----:B------:R-:W-:Y:S01]  /*0370*/  IADD3 R36, P0, R12, R6, RZ ;  /* 0x000000060c247210 */ /* 0x000fe20007f1e0ff */
[----:B------:R-:W-:-:S04]  /*0380*/  IMAD.WIDE.U32 R14, R29, 0x4, R16 ;  /* 0x000000041d0e7825 */ /* 0x000fc800078e0010 */
[----:B------:R-:W-:-:S04]  /*0390*/  IMAD.WIDE.U32 R16, R27, 0x4, R16 ;  /* 0x000000041b107825 */ /* 0x000fc800078e0010 */
[----:B------:R-:W-:Y:S01]  /*03a0*/  IMAD.X R37, R13, 0x1, R0, P0 ;  /* 0x000000010d257824 */ /* 0x000fe200000e0600 */
[----:B------:R-:W-:Y:S02]  /*03b0*/  IADD3 R24, P0, R16, R6, RZ ;  /* 0x0000000610187210 */ /* 0x000fe40007f1e0ff */
[----:B------:R-:W-:-:S03]  /*03c0*/  LOP3.LUT R7, R5, 0xffffc000, RZ, 0xc0, !PT ;  /* 0xffffc00005077812 */ /* 0x000fc600078ec0ff */
[----:B------:R-:W-:Y:S02]  /*03d0*/  IMAD.X R25, R17, 0x1, R0, P0 ;  /* 0x0000000111197824 */ /* 0x000fe400000e0600 */
[----:B------:R-:W-:Y:S01]  /*03e0*/  IMAD.WIDE R32, R7, 0x4, R24 ;  /* 0x0000000407207825 */ /* 0x000fe200078e0218 */
[----:B---3--:R-:W-:Y:S02]  /*03f0*/  SHF.R.U32.HI R25, RZ, 0x1c, R9 ;  /* 0x0000001cff197819 */ /* 0x008fe40000011609 */
[----:B------:R-:W-:Y:S02]  /*0400*/  IADD3 R34, P1, R14, R6, RZ ;  /* 0x000000060e227210 */ /* 0x000fe40007f3e0ff */
[----:B------:R-:W-:-:S03]  /*0410*/  LOP3.LUT R25, R25, 0x8, RZ, 0xc0, !PT ;  /* 0x0000000819197812 */ /* 0x000fc600078ec0ff */
[----:B------:R-:W-:Y:S01]  /*0420*/  IMAD.X R35, R15, 0x1, R0, P1 ;  /* 0x000000010f237824 */ /* 0x000fe200008e0600 */
[----:B------:R-:W-:Y:S01]  /*0430*/  IADD3 R25, P0, R8, R25, RZ ;  /* 0x0000001908197210 */ /* 0x000fe20007f1e0ff */
[----:B------:R-:W-:-:S04]  /*0440*/  IMAD.WIDE R2, R7, 0x4, R2 ;  /* 0x0000000407027825 */ /* 0x000fc800078e0202 */
[----:B------:R-:W-:Y:S01]  /*0450*/  IMAD.WIDE R34, R7, 0x4, R34 ;  /* 0x0000000407227825 */ /* 0x000fe200078e0222 */
[----:B------:R-:W2:Y:S03]  /*0460*/  LDG.E.EL R5, desc[UR4][R2.64] ;  /* 0x0000000402057981 */ /* 0x000ea6000c2e1900 */
[----:B------:R-:W-:Y:S02]  /*0470*/  IMAD.X R18, RZ, RZ, R9, P0 ;  /* 0x000000ffff127224 */ /* 0x000fe400000e0609 */
[C---:B------:R-:W-:Y:S01]  /*0480*/  IMAD.SHL.U32 R8, R25.reuse, 0x2000, RZ ;  /* 0x0000200019087824 */ /* 0x040fe200078e00ff */
[----:B----4-:R-:W-:Y:S02]  /*0490*/  SHF.R.U32.HI R9, RZ, 0x1c, R21 ;  /* 0x0000001cff097819 */ /* 0x010fe40000011615 */
[----:B------:R-:W-:Y:S01]  /*04a0*/  SHF.L.U64.HI R25, R25, 0xd, R18 ;  /* 0x0000000d19197819 */ /* 0x000fe20000010212 */
[----:B------:R1:W3:Y:S01]  /*04b0*/  LDG.E.EL R2, desc[UR4][R34.64] ;  /* 0x0000000422027981 */ /* 0x0002e2000c2e1900 */
[----:B------:R-:W-:-:S03]  /*04c0*/  LOP3.LUT R9, R9, 0x8, RZ, 0xc0, !PT ;  /* 0x0000000809097812 */ /* 0x000fc600078ec0ff */
[----:B------:R4:W5:Y:S01]  /*04d0*/  LDG.E.EL R3, desc[UR4][R32.64] ;  /* 0x0000000420037981 */ /* 0x000962000c2e1900 */
[----:B-1----:R-:W-:-:S05]  /*04e0*/  IADD3 R34, P0, R30, R8, RZ ;  /* 0x000000081e227210 */ /* 0x002fca0007f1e0ff */
[----:B------:R-:W-:Y:S01]  /*04f0*/  IMAD.X R35, R31, 0x1, R25, P0 ;  /* 0x000000011f237824 */ /* 0x000fe200000e0619 */
[----:B------:R-:W-:-:S05]  /*0500*/  IADD3 R9, P0, R20, R9, RZ ;  /* 0x0000000914097210 */ /* 0x000fca0007f1e0ff */
[----:B------:R-:W-:Y:S01]  /*0510*/  IMAD.X R20, RZ, RZ, R21, P0 ;  /* 0x000000ffff147224 */ /* 0x000fe200000e0615 */
[----:B----4-:R-:W-:Y:S02]  /*0520*/  IADD3 R32, P0, R12, R8, RZ ;  /* 0x000000080c207210 */ /* 0x010fe40007f1e0ff */
[----:B------:R-:W-:-:S03]  /*0530*/  LEA R12, P1, R9, UR6, 0x9 ;  /* 0x00000006090c7c11 */ /* 0x000fc6000f8248ff */
[----:B------:R-:W-:Y:S01]  /*0540*/  IMAD.X R33, R13, 0x1, R25, P0 ;  /* 0x000000010d217824 */ /* 0x000fe200000e0619 */
[----:B------:R-:W-:Y:S02]  /*0550*/  LEA.HI.X R13, R9, UR7, R20, 0x9, P1 ;  /* 0x00000007090d7c11 */ /* 0x000fe400088f4c14 */
[----:B------:R-:W-:Y:S01]  /*0560*/  IADD3 R30, P0, R14, R8, RZ ;  /* 0x000000080e1e7210 */ /* 0x000fe20007f1e0ff */
[----:B------:R-:W-:-:S04]  /*0570*/  IMAD.WIDE R18, R19, 0x4, R12 ;  /* 0x0000000413127825 */ /* 0x000fc800078e020c */
[----:B------:R-:W-:Y:S01]  /*0580*/  IMAD.X R31, R15, 0x1, R25, P0 ;  /* 0x000000010f1f7824 */ /* 0x000fe200000e0619 */
[----:B------:R-:W-:Y:S02]  /*0590*/  IADD3 R14, P0, R18, R8, RZ ;  /* 0x00000008120e7210 */ /* 0x000fe40007f1e0ff */
[----:B------:R-:W-:-:S03]  /*05a0*/  IADD3 R18, P1, R18, R6, RZ ;  /* 0x0000000612127210 */ /* 0x000fc60007f3e0ff */
[C---:B------:R-:W-:Y:S02]  /*05b0*/  IMAD.X R15, R19.reuse, 0x1, R25, P0 ;  /* 0x00000001130f7824 */ /* 0x040fe400000e0619 */
[----:B------:R-:W-:Y:S02]  /*05c0*/  IMAD.X R19, R19, 0x1, R0, P1 ;  /* 0x0000000113137824 */ /* 0x000fe400008e0600 */
[----:B------:R-:W-:Y:S01]  /*05d0*/  IMAD.WIDE R14, R7, 0x4, R14 ;  /* 0x00000004070e7825 */ /* 0x000fe200078e020e */
[----:B------:R-:W-:-:S03]  /*05e0*/  IADD3 R16, P0, R16, R8, RZ ;  /* 0x0000000810107210 */ /* 0x000fc60007f1e0ff */
[----:B------:R-:W-:Y:S01]  /*05f0*/  IMAD.WIDE R18, R7, 0x4, R18 ;  /* 0x0000000407127825 */ /* 0x000fe200078e0212 */
[----:B------:R1:W4:Y:S03]  /*0600*/  LDG.E.EL R21, desc[UR4][R14.64] ;  /* 0x000000040e157981 */ /* 0x000326000c2e1900 */
[----:B------:R-:W-:Y:S02]  /*0610*/  IMAD.X R17, R17, 0x1, R25, P0 ;  /* 0x0000000111117824 */ /* 0x000fe400000e0619 */
[--C-:B-1----:R-:W-:Y:S02]  /*0620*/  IMAD.WIDE.U32 R14, R10, 0x4, R12.reuse ;  /* 0x000000040a0e7825 */ /* 0x102fe400078e000c */
[----:B------:R1:W2:Y:S02]  /*0630*/  LDG.E.EL R10, desc[UR4][R18.64] ;  /* 0x00000004120a7981 */ /* 0x0002a4000c2e1900 */
[----:B------:R-:W-:Y:S01]  /*0640*/  IMAD.WIDE.U32 R28, R29, 0x4, R12 ;  /* 0x000000041d1c7825 */ /* 0x000fe200078e000c */
[----:B-1----:R-:W-:-:S02]  /*0650*/  IADD3 R18, P1, R14, R8, RZ ;  /* 0x000000080e127210 */ /* 0x002fc40007f3e0ff */
[----:B------:R-:W-:Y:S01]  /*0660*/  IADD3 R14, P0, R14, R6, RZ ;  /* 0x000000060e0e7210 */ /* 0x000fe20007f1e0ff */
[----:B------:R-:W-:-:S04]  /*0670*/  IMAD.WIDE R36, R7, 0x4, R36 ;  /* 0x0000000407247825 */ /* 0x000fc800078e0224 */
[C---:B------:R-:W-:Y:S01]  /*0680*/  IMAD.X R19, R15.reuse, 0x1, R25, P1 ;  /* 0x000000010f137824 */ /* 0x040fe200008e0619 */
[----:B------:R-:W2:Y:S01]  /*0690*/  LDG.E.EL R11, desc[UR4][R36.64] ;  /* 0x00000004240b7981 */ /* 0x000ea2000c2e1900 */
[----:B------:R-:W-:Y:S01]  /*06a0*/  IMAD.X R15, R15, 0x1, R0, P0 ;  /* 0x000000010f0f7824 */ /* 0x000fe200000e0600 */
[----:B------:R-:W-:Y:S01]  /*06b0*/  IADD3 R26, P0, R28, R8, RZ ;  /* 0x000000081c1a7210 */ /* 0x000fe20007f1e0ff */
[----:B------:R-:W-:-:S04]  /*06c0*/  IMAD.WIDE R34, R7, 0x4, R34 ;  /* 0x0000000407227825 */ /* 0x000fc800078e0222 */
[C---:B------:R-:W-:Y:S01]  /*06d0*/  IMAD.WIDE R32, R7.reuse, 0x4, R32 ;  /* 0x0000000407207825 */ /* 0x040fe200078e0220 */
[----:B------:R-:W4:Y:S03]  /*06e0*/  LDG.E.EL R23, desc[UR4][R34.64] ;  /* 0x0000000422177981 */ /* 0x000f26000c2e1900 */
[----:B------:R-:W-:Y:S01]  /*06f0*/  IMAD.WIDE R18, R7, 0x4, R18 ;  /* 0x0000000407127825 */ /* 0x000fe200078e0212 */
[----:B------:R-:W4:Y:S03]  /*0700*/  LDG.E.EL R20, desc[UR4][R32.64] ;  /* 0x0000000420147981 */ /* 0x000f26000c2e1900 */
[----:B------:R-:W-:Y:S02]  /*0710*/  IMAD.WIDE.U32 R12, R27, 0x4, R12 ;  /* 0x000000041b0c7825 */ /* 0x000fe400078e000c */
[----:B------:R-:W5:Y:S02]  /*0720*/  LDG.E.EL R18, desc[UR4][R18.64] ;  /* 0x0000000412127981 */ /* 0x000f64000c2e1900 */
[----:B------:R-:W-:-:S02]  /*0730*/  IMAD.X R27, R29, 0x1, R25, P0 ;  /* 0x000000011d1b7824 */ /* 0x000fc400000e0619 */
[----:B------:R-:W-:-:S04]  /*0740*/  IMAD.WIDE R30, R7, 0x4, R30 ;  /* 0x00000004071e7825 */ /* 0x000fc800078e021e */
[C---:B------:R-:W-:Y:S01]  /*0750*/  IMAD.WIDE R26, R7.reuse, 0x4, R26 ;  /* 0x00000004071a7825 */ /* 0x040fe200078e021a */
[----:B------:R-:W5:Y:S03]  /*0760*/  LDG.E.EL R9, desc[UR4][R30.64] ;  /* 0x000000041e097981 */ /* 0x000f66000c2e1900 */
[----:B------:R-:W-:Y:S01]  /*0770*/  IMAD.WIDE R14, R7, 0x4, R14 ;  /* 0x00000004070e7825 */ /* 0x000fe200078e020e */
[----:B------:R1:W5:Y:S05]  /*0780*/  LDG.E.EL R19, desc[UR4][R26.64] ;  /* 0x000000041a137981 */ /* 0x00036a000c2e1900 */
[----:B------:R-:W5:Y:S01]  /*0790*/  LDG.E.EL R15, desc[UR4][R14.64] ;  /* 0x000000040e0f7981 */ /* 0x000f62000c2e1900 */
[----:B-1----:R-:W-:-:S05]  /*07a0*/  IADD3 R26, P0, R28, R6, RZ ;  /* 0x000000061c1a7210 */ /* 0x002fca0007f1e0ff */
[----:B------:R-:W-:Y:S01]  /*07b0*/  IMAD.X R27, R29, 0x1, R0, P0 ;  /* 0x000000011d1b7824 */ /* 0x000fe200000e0600 */
[----:B------:R-:W-:Y:S01]  /*07c0*/  IADD3 R24, P0, R12, R8, RZ ;  /* 0x000000080c187210 */ /* 0x000fe20007f1e0ff */
[----:B------:R-:W1:Y:S01]  /*07d0*/  LDC.64 R28, c[0x0][0x248] ;  /* 0x00009200ff1c7b82 */ /* 0x000e620000000a00 */
[----:B------:R-:W-:Y:S01]  /*07e0*/  IADD3 R12, P1, R12, R6, RZ ;  /* 0x000000060c0c7210 */ /* 0x000fe20007f3e0ff */
[----:B------:R-:W-:-:S04]  /*07f0*/  IMAD.WIDE R26, R7, 0x4, R26 ;  /* 0x00000004071a7825 */ /* 0x000fc800078e021a */
[C---:B------:R-:W-:Y:S02]  /*0800*/  IMAD.X R25, R13.reuse, 0x1, R25, P0 ;  /* 0x000000010d197824 */ /* 0x040fe400000e0619 */
[----:B------:R-:W-:Y:S02]  /*0810*/  IMAD.X R13, R13, 0x1, R0, P1 ;  /* 0x000000010d0d7824 */ /* 0x000fe400008e0600 */
[----:B------:R-:W5:Y:S01]  /*0820*/  LDG.E.EL R0, desc[UR4][R26.64] ;  /* 0x000000041a007981 */ /* 0x000f62000c2e1900 */
[----:B------:R-:W-:-:S04]  /*0830*/  IMAD.WIDE R16, R7, 0x4, R16 ;  /* 0x0000000407107825 */ /* 0x000fc800078e0210 */
[C---:B------:R-:W-:Y:S02]  /*0840*/  IMAD.WIDE R24, R7.reuse, 0x4, R24 ;  /* 0x0000000407187825 */ /* 0x040fe400078e0218 */
[----:B------:R-:W5:Y:S02]  /*0850*/  LDG.E.EL R16, desc[UR4][R16.64] ;  /* 0x0000000410107981 */ /* 0x000f64000c2e1900 */
[----:B------:R-:W-:Y:S02]  /*0860*/  IMAD.WIDE R12, R7, 0x4, R12 ;  /* 0x00000004070c7825 */ /* 0x000fe400078e020c */
[----:B------:R-:W5:Y:S01]  /*0870*/  LDG.E.EL R24, desc[UR4][R24.64] ;  /* 0x0000000418187981 */ /* 0x000f62000c2e1900 */
[----:B------:R-:W1:Y:S03]  /*0880*/  LDC.64 R6, c[0x0][0x218] ;  /* 0x00008600ff067b82 */ /* 0x000e660000000a00 */
[----:B------:R-:W5:Y:S01]  /*0890*/  LDG.E.EL R13, desc[UR4][R12.64] ;  /* 0x000000040c0d7981 */ /* 0x000f62000c2e1900 */
[----:B-1----:R-:W-:-:S06]  /*08a0*/  IMAD.WIDE R28, R22, 0x4, R28 ;  /* 0x00000004161c7825 */ /* 0x002fcc00078e021c */
[----:B------:R-:W5:Y:S01]  /*08b0*/  LDG.E.EL R29, desc[UR4][R28.64] ;  /* 0x000000041c1d7981 */ /* 0x000f62000c2e1900 */
[----:B0-----:R-:W-:Y:S01]  /*08c0*/  IMAD.WIDE R6, R4, 0x4, R6 ;  /* 0x0000000404067825 */ /* 0x001fe200078e0206 */
[----:B---3--:R-:W-:Y:S02]  /*08d0*/  FSETP.NAN.AND P3, PT, R2, R2, PT ;  /* 0x000000020200720b */ /* 0x008fe40003f68000 */
[C---:B--2---:R-:W-:Y:S02]  /*08e0*/  FSETP.GT.AND P5, PT, R11.reuse, R5, PT ;  /* 0x000000050b00720b */ /* 0x044fe40003fa4000 */
[----:B------:R-:W-:Y:S02]  /*08f0*/  FSETP.NAN.AND P6, PT, R11, R11, PT ;  /* 0x0000000b0b00720b */ /* 0x000fe40003fc8000 */
[----:B----4-:R-:W-:Y:S02]  /*0900*/  FSETP.GT.AND P0, PT, R20, R23, PT ;  /* 0x000000171400720b */ /* 0x010fe40003f04000 */
[----:B-----5:R-:W-:-:S02]  /*0910*/  FSETP.GT.AND P2, PT, R18, R21, PT ;  /* 0x000000151200720b */ /* 0x020fc40003f44000 */
[----:B------:R-:W-:-:S05]  /*0920*/  FSETP.NAN.AND P1, PT, R20, R20, PT ;  /* 0x000000141400720b */ /* 0x000fca0003f28000 */
[----:B------:R-:W-:Y:S02]  /*0930*/  @!P5 SEL R11, R11, R5, P6 ;  /* 0x000000050b0bd207 */ /* 0x000fe40003000000 */
[----:B------:R-:W-:Y:S02]  /*0940*/  FSETP.NAN.AND P4, PT, R9, R9, PT ;  /* 0x000000090900720b */ /* 0x000fe40003f88000 */
[----:B------:R-:W-:Y:S02]  /*0950*/  FSETP.NAN.AND P5, PT, R18, R18, PT ;  /* 0x000000121200720b */ /* 0x000fe40003fa8000 */
[----:B------:R-:W-:Y:S02]  /*0960*/  @!P0 SEL R20, R20, R23, P1 ;  /* 0x0000001714148207 */ /* 0x000fe40000800000 */
[----:B------:R-:W-:Y:S02]  /*0970*/  FSETP.NAN.AND P0, PT, R19, R19, PT ;  /* 0x000000131300720b */ /* 0x000fe40003f08000 */
[----:B------:R-:W-:-:S02]  /*0980*/  FSETP.GT.AND P1, PT, R15, R10, PT ;  /* 0x0000000a0f00720b */ /* 0x000fc40003f24000 */
[----:B------:R-:W-:Y:S02]  /*0990*/  @!P2 SEL R18, R18, R21, P5 ;  /* 0x000000151212a207 */ /* 0x000fe40002800000 */
[----:B------:R-:W-:Y:S02]  /*09a0*/  FSETP.GEU.AND P2, PT, R20, R9, PT ;  /* 0x000000091400720b */ /* 0x000fe40003f4e000 */
[----:B------:R-:W-:Y:S02]  /*09b0*/  FSETP.GEU.AND P5, PT, R11, R2, PT ;  /* 0x000000020b00720b */ /* 0x000fe40003fae000 */
[----:B------:R-:W-:Y:S02]  /*09c0*/  @!P4 SEL R9, R9, R20, !P2 ;  /* 0x000000140909c207 */ /* 0x000fe40005000000 */
[----:B------:R-:W-:Y:S02]  /*09d0*/  FSETP.NAN.AND P4, PT, R15, R15, PT ;  /* 0x0000000f0f00720b */ /* 0x000fe40003f88000 */
[----:B------:R-:W-:-:S02]  /*09e0*/  @!P3 SEL R2, R2, R11, !P5 ;  /* 0x0000000b0202b207 */ /* 0x000fc40006800000 */
[----:B------:R-:W-:Y:S02]  /*09f0*/  FSETP.GEU.AND P5, PT, R18, R19, PT ;  /* 0x000000131200720b */ /* 0x000fe40003fae000 */
[----:B------:R-:W-:Y:S02]  /*0a00*/  FSETP.NAN.AND P3, PT, R3, R3, PT ;  /* 0x000000030300720b */ /* 0x000fe40003f68000 */
[----:B------:R-:W-:Y:S02]  /*0a10*/  FSETP.NAN.AND P2, PT, R0, R0, PT ;  /* 0x000000000000720b */ /* 0x000fe40003f48000 */
[----:B------:R-:W-:Y:S02]  /*0a20*/  @!P1 SEL R15, R15, R10, P4 ;  /* 0x0000000a0f0f9207 */ /* 0x000fe40002000000 */
[----:B------:R-:W-:Y:S01]  /*0a30*/  @!P0 SEL R19, R19, R18, !P5 ;  /* 0x0000001213138207 */ /* 0x000fe20006800000 */
[----:B------:R-:W0:Y:S01]  /*0a40*/  LDC.64 R10, c[0x0][0x210] ;  /* 0x00008400ff0a7b82 */ /* 0x000e220000000a00 */
[----:B------:R-:W-:-:S02]  /*0a50*/  FSETP.GEU.AND P5, PT, R15, R0, PT ;  /* 0x000000000f00720b */ /* 0x000fc40003fae000 */
[----:B------:R-:W-:Y:S02]  /*0a60*/  FSETP.NAN.AND P0, PT, R16, R16, PT ;  /* 0x000000101000720b */ /* 0x000fe40003f08000 */
[----:B------:R-:W-:Y:S02]  /*0a70*/  FSETP.NAN.AND P4, PT, R24, R24, PT ;  /* 0x000000181800720b */ /* 0x000fe40003f88000 */
[----:B------:R-:W-:Y:S02]  /*0a80*/  FSETP.NAN.AND P1, PT, R13, R13, PT ;  /* 0x0000000d0d00720b */ /* 0x000fe40003f28000 */
[----:B------:R-:W-:Y:S02]  /*0a90*/  FSETP.GEU.AND P6, PT, R2, R3, PT ;  /* 0x000000030200720b */ /* 0x000fe40003fce000 */
[----:B------:R-:W-:Y:S02]  /*0aa0*/  @!P2 SEL R0, R0, R15, !P5 ;  /* 0x0000000f0000a207 */ /* 0x000fe40006800000 */
[----:B------:R-:W-:-:S02]  /*0ab0*/  @!P3 SEL R3, R3, R2, !P6 ;  /* 0x000000020303b207 */ /* 0x000fc40007000000 */
[----:B------:R-:W-:Y:S02]  /*0ac0*/  FSETP.GEU.AND P3, PT, R9, R16, PT ;  /* 0x000000100900720b */ /* 0x000fe40003f6e000 */
[----:B------:R-:W-:Y:S02]  /*0ad0*/  FSETP.GEU.AND P2, PT, R19, R24, PT ;  /* 0x000000181300720b */ /* 0x000fe40003f4e000 */
[----:B------:R-:W-:Y:S02]  /*0ae0*/  FSETP.GEU.AND P5, PT, R0, R13, PT ;  /* 0x0000000d0000720b */ /* 0x000fe40003fae000 */
[----:B------:R-:W-:Y:S02]  /*0af0*/  @!P0 SEL R16, R16, R9, !P3 ;  /* 0x0000000910108207 */ /* 0x000fe40005800000 */
[----:B------:R-:W-:Y:S02]  /*0b00*/  @!P4 SEL R24, R24, R19, !P2 ;  /* 0x000000131818c207 */ /* 0x000fe40005000000 */
[----:B------:R-:W-:-:S03]  /*0b10*/  @!P1 SEL R13, R13, R0, !P5 ;  /* 0x000000000d0d9207 */ /* 0x000fc60006800000 */
[----:B------:R-:W-:Y:S02]  /*0b20*/  FADD R24, -R16, R24 ;  /* 0x0000001810187221 */ /* 0x000fe40000000100 */
[----:B------:R-:W-:Y:S02]  /*0b30*/  FADD R0, -R3, R13 ;  /* 0x0000000d03007221 */ /* 0x000fe40000000100 */
[C---:B------:R-:W-:Y:S02]  /*0b40*/  FFMA R5, R29.reuse, R24, R16 ;  /* 0x000000181d057223 */ /* 0x040fe40000000010 */
[----:B------:R-:W-:Y:S01]  /*0b50*/  FFMA R0, R29, R0, R3 ;  /* 0x000000001d007223 */ /* 0x000fe20000000003 */
[----:B0-----:R-:W-:-:S04]  /*0b60*/  IMAD.WIDE R10, R4, 0x4, R10 ;  /* 0x00000004040a7825 */ /* 0x001fc800078e020a */
[----:B------:R-:W-:Y:S01]  /*0b70*/  FADD R3, -R5, R0 ;  /* 0x0000000005037221 */ /* 0x000fe20000000100 */
[----:B------:R-:W-:Y:S04]  /*0b80*/  STG.E desc[UR4][R10.64], R5 ;  /* 0x000000050a007986 */ /* 0x000fe8000c101904 */
[----:B------:R-:W-:Y:S01]  /*0b90*/  STG.E desc[UR4][R6.64], R3 ;  /* 0x0000000306007986 */ /* 0x000fe2000c101904 */
[----:B------:R-:W-:Y:S05]  /*0ba0*/  EXIT ;  /* 0x000000000000794d */ /* 0x000fea0003800000 */
.L_x_0:
[----:B------:R-:W-:-:S00]  /*0bb0*/  BRA `(.L_x_0) ;  /* 0xfffffffc00fc7947 */ /* 0x000fc0000383ffff */
[----:B------:R-:W-:-:S00]  /*0bc0*/  NOP ;  /* 0x0000000000007918 */ /* 0x000fc00000000000 */
        /* <DEDUP_REMOVED lines=11> */
.L_x_1:


//--------------------- .nv.constant0.triton_poi_fused__unsafe_index_add_max_pool2d_with_indices_mul_sub_24 --------------------------
	.section	.nv.constant0.triton_poi_fused__unsafe_index_add_max_pool2d_with_indices_mul_sub_24,"a",@progbits
	.sectionflags	@""
	.align	4
.nv.constant0.triton_poi_fused__unsafe_index_add_max_pool2d_with_indices_mul_sub_24:
	.zero		596
